	.headerflags	@"EF_CUDA_TEXMODE_UNIFIED EF_CUDA_64BIT_ADDRESS EF_CUDA_ACCELERATORS EF_CUDA_SM90 EF_CUDA_VIRTUAL_SM(EF_CUDA_SM90)"
	.elftype	@"ET_EXEC"


//--------------------- .nv.info                  --------------------------
	.section	.nv.info,"",@"SHT_CUDA_INFO"
	.align	4


	//----- nvinfo : EIATTR_REGCOUNT
	.align		4
        /*0000*/ 	.byte	0x04, 0x2f
        /*0002*/ 	.short	(.L_1 - .L_0)
	.align		4
.L_0:
        /*0004*/ 	.word	index@(triton_poi_fused_cat_8)
        /*0008*/ 	.word	0x0000000e


	//----- nvinfo : EIATTR_MIN_STACK_SIZE
	.align		4
.L_1:
        /*000c*/ 	.byte	0x04, 0x12
        /*000e*/ 	.short	(.L_3 - .L_2)
	.align		4
.L_2:
        /*0010*/ 	.word	index@(triton_poi_fused_cat_8)
        /*0014*/ 	.word	0x00000000


	//----- nvinfo : EIATTR_FRAME_SIZE
	.align		4
.L_3:
        /*0018*/ 	.byte	0x04, 0x11
        /*001a*/ 	.short	(.L_5 - .L_4)
	.align		4
.L_4:
        /*001c*/ 	.word	index@(triton_poi_fused_cat_8)
        /*0020*/ 	.word	0x00000000


	//----- nvinfo : EIATTR_MIN_STACK_SIZE
	.align		4
.L_5:
        /*0024*/ 	.byte	0x04, 0x12
        /*0026*/ 	.short	(.L_7 - .L_6)
	.align		4
.L_6:
        /*0028*/ 	.word	index@(triton_poi_fused_cat_8)
        /*002c*/ 	.word	0x00000000
.L_7:


//--------------------- .nv.info.triton_poi_fused_cat_8 --------------------------
	.section	.nv.info.triton_poi_fused_cat_8,"",@"SHT_CUDA_INFO"
	.sectionflags	@""
	.align	4


	//----- nvinfo : EIATTR_CUDA_API_VERSION
	.align		4
        /*0000*/ 	.byte	0x04, 0x37
        /*0002*/ 	.short	(.L_9 - .L_8)
.L_8:
        /*0004*/ 	.word	0x0000007c


	//----- nvinfo : EIATTR_KPARAM_INFO
	.align		4
.L_9:
        /*0008*/ 	.byte	0x04, 0x17
        /*000a*/ 	.short	(.L_11 - .L_10)
.L_10:
        /*000c*/ 	.word	0x00000000
        /*0010*/ 	.short	0x0003
        /*0012*/ 	.short	0x0018
        /*0014*/ 	.byte	0x00, 0xf0, 0x11, 0x00


	//----- nvinfo : EIATTR_KPARAM_INFO
	.align		4
.L_11:
        /*0018*/ 	.byte	0x04, 0x17
        /*001a*/ 	.short	(.L_13 - .L_12)
.L_12:
        /*001c*/ 	.word	0x00000000
        /*0020*/ 	.short	0x0002
        /*0022*/ 	.short	0x0010
        /*0024*/ 	.byte	0x00, 0xf4, 0x21, 0x00


	//----- nvinfo : EIATTR_KPARAM_INFO
	.align		4
.L_13:
        /*0028*/ 	.byte	0x04, 0x17
        /*002a*/ 	.short	(.L_15 - .L_14)
.L_14:
        /*002c*/ 	.word	0x00000000
        /*0030*/ 	.short	0x0001
        /*0032*/ 	.short	0x0008
        /*0034*/ 	.byte	0x00, 0xf4, 0x21, 0x00


	//----- nvinfo : EIATTR_KPARAM_INFO
	.align		4
.L_15:
        /*0038*/ 	.byte	0x04, 0x17
        /*003a*/ 	.short	(.L_17 - .L_16)
.L_16:
        /*003c*/ 	.word	0x00000000
        /*0040*/ 	.short	0x0000
        /*0042*/ 	.short	0x0000
        /*0044*/ 	.byte	0x00, 0xf4, 0x21, 0x00


	//----- nvinfo : EIATTR_SPARSE_MMA_MASK
	.align		4
.L_17:
        /*0048*/ 	.byte	0x03, 0x50
        /*004a*/ 	.short	0x0000


	//----- nvinfo : EIATTR_MAXREG_COUNT
	.align		4
        /*004c*/ 	.byte	0x03, 0x1b
        /*004e*/ 	.short	0x00ff


	//----- nvinfo : EIATTR_EXIT_INSTR_OFFSETS
	.align		4
        /*0050*/ 	.byte	0x04, 0x1c
        /*0052*/ 	.short	(.L_19 - .L_18)


	//   ....[0]....
.L_18:
        /*0054*/ 	.word	0x000002f0


	//   ....[1]....
        /*0058*/ 	.word	0x00000310


	//----- nvinfo : EIATTR_REQNTID
	.align		4
.L_19:
        /*005c*/ 	.byte	0x04, 0x10
        /*005e*/ 	.short	(.L_21 - .L_20)
.L_20:
        /*0060*/ 	.word	0x00000100
        /*0064*/ 	.word	0x00000001
        /*0068*/ 	.word	0x00000001


	//----- nvinfo : EIATTR_CBANK_PARAM_SIZE
	.align		4
.L_21:
        /*006c*/ 	.byte	0x03, 0x19
        /*006e*/ 	.short	0x001c


	//----- nvinfo : EIATTR_PARAM_CBANK
	.align		4
        /*0070*/ 	.byte	0x04, 0x0a
        /*0072*/ 	.short	(.L_23 - .L_22)
	.align		4
.L_22:
        /*0074*/ 	.word	index@(.nv.constant0.triton_poi_fused_cat_8)
        /*0078*/ 	.short	0x0210
        /*007a*/ 	.short	0x001c


	//----- nvinfo : EIATTR_SW_WAR
	.align		4
.L_23:
        /*007c*/ 	.byte	0x04, 0x36
        /*007e*/ 	.short	(.L_25 - .L_24)
.L_24:
        /*0080*/ 	.word	0x00000008
.L_25:


//--------------------- .nv.callgraph             --------------------------
	.section	.nv.callgraph,"",@"SHT_CUDA_CALLGRAPH"
	.align	4
	.sectionentsize	8
	.align		4
        /*0000*/ 	.word	0x00000000
	.align		4
        /*0004*/ 	.word	0xffffffff
	.align		4
        /*0008*/ 	.word	0x00000000
	.align		4
        /*000c*/ 	.word	0xfffffffe
	.align		4
        /*0010*/ 	.word	0x00000000
	.align		4
        /*0014*/ 	.word	0xfffffffd
	.align		4
        /*0018*/ 	.word	0x00000000
	.align		4
        /*001c*/ 	.word	0xfffffffc


//--------------------- .text.triton_poi_fused_cat_8 --------------------------
	.section	.text.triton_poi_fused_cat_8,"ax",@progbits
	.align	128
        .global         triton_poi_fused_cat_8
        .type           triton_poi_fused_cat_8,@function
        .size           triton_poi_fused_cat_8,(.L_x_1 - triton_poi_fused_cat_8)
        .other          triton_poi_fused_cat_8,@"STO_CUDA_ENTRY STV_DEFAULT"
triton_poi_fused_cat_8:
.text.triton_poi_fused_cat_8:
[----:B------:R-:W0:Y:S02]  /*0000*/  LDC R1, c[0x0][0x28] ;  /* 0x00000a00ff017b82 */ /* 0x000e240000000800 */
[----:B------:R-:W1:Y:S01]  /*0010*/  S2R R0, SR_TID.X ;  /* 0x0000000000007919 */ /* 0x000e620000002100 */
[----:B------:R-:W-:Y:S01]  /*0020*/  ULDC.64 UR4, c[0x0][0x218] ;  /* 0x0000860000047ab9 */ /* 0x000fe20000000a00 */
[----:B------:R-:W2:Y:S01]  /*0030*/  S2R R3, SR_CTAID.X ;  /* 0x0000000000037919 */ /* 0x000ea20000002500 */
[----:B-1----:R-:W-:-:S05]  /*0040*/  IMAD.SHL.U32 R0, R0, 0x2, RZ ;  /* 0x0000000200007824 */ /* 0x002fca00078e00ff */
[----:B------:R-:W-:-:S05]  /*0050*/  LOP3.LUT R0, R0, 0x1fe, RZ, 0xc0, !PT ;  /* 0x000001fe00007812 */ /* 0x000fca00078ec0ff */
[----:B--2---:R-:W-:-:S04]  /*0060*/  IMAD R0, R3, 0x200, R0 ;  /* 0x0000020003007824 */ /* 0x004fc800078e0200 */
[C---:B------:R-:W-:Y:S01]  /*0070*/  IMAD.HI R8, R0.reuse, 0x13187759, RZ ;  /* 0x1318775900087827 */ /* 0x040fe200078e02ff */
[----:B------:R-:W-:Y:S02]  /*0080*/  SHF.R.S32.HI R3, RZ, 0x1f, R0 ;  /* 0x0000001fff037819 */ /* 0x000fe40000011400 */
[----:B------:R-:W-:Y:S02]  /*0090*/  ISETP.GE.AND P0, PT, R0, 0x1ad00, PT ;  /* 0x0001ad000000780c */ /* 0x000fe40003f06270 */
[----:B------:R-:W-:Y:S02]  /*00a0*/  LEA.HI R4, R3, R0, RZ, 0x6 ;  /* 0x0000000003047211 */ /* 0x000fe400078f30ff */
[----:B------:R-:W1:Y:S01]  /*00b0*/  LDC.64 R2, c[0x0][0x210] ;  /* 0x00008400ff027b82 */ /* 0x000e620000000a00 */
[----:B------:R-:W-:Y:S02]  /*00c0*/  SHF.R.U32.HI R9, RZ, 0x1f, R8 ;  /* 0x0000001fff097819 */ /* 0x000fe40000011608 */
[----:B------:R-:W-:-:S02]  /*00d0*/  SHF.R.S32.HI R5, RZ, 0x6, R4 ;  /* 0x00000006ff057819 */ /* 0x000fc40000011404 */
[----:B------:R-:W-:-:S03]  /*00e0*/  LEA.HI.SX32 R9, R8, R9, 0x15 ;  /* 0x0000000908097211 */ /* 0x000fc600078faaff */
[----:B------:R-:W-:-:S05]  /*00f0*/  IMAD.HI R6, R5, 0x13187759, RZ ;  /* 0x1318775905067827 */ /* 0x000fca00078e02ff */
[----:B------:R-:W-:-:S04]  /*0100*/  SHF.R.U32.HI R7, RZ, 0x1f, R6 ;  /* 0x0000001fff077819 */ /* 0x000fc80000011606 */
[----:B------:R-:W-:Y:S01]  /*0110*/  LEA.HI.SX32 R6, R6, R7, 0x1b ;  /* 0x0000000706067211 */ /* 0x000fe200078fdaff */
[----:B------:R-:W-:-:S04]  /*0120*/  IMAD R7, R9, 0x12c0, RZ ;  /* 0x000012c009077824 */ /* 0x000fc800078e02ff */
[----:B------:R-:W-:Y:S01]  /*0130*/  IMAD R6, R6, -0x1ad, R5 ;  /* 0xfffffe5306067824 */ /* 0x000fe200078e0205 */
[----:B------:R-:W-:Y:S01]  /*0140*/  LOP3.LUT R5, R4, 0xffffffc0, RZ, 0xc0, !PT ;  /* 0xffffffc004057812 */ /* 0x000fe200078ec0ff */
[C---:B------:R-:W-:Y:S01]  /*0150*/  IMAD R4, R9.reuse, -0x6b40, R0 ;  /* 0xffff94c009047824 */ /* 0x040fe200078e0200 */
[----:B------:R-:W-:Y:S01]  /*0160*/  SHF.R.S32.HI R11, RZ, 0x1f, R7 ;  /* 0x0000001fff0b7819 */ /* 0x000fe20000011407 */
[C---:B------:R-:W-:Y:S01]  /*0170*/  IMAD.SHL.U32 R8, R6.reuse, 0x40, RZ ;  /* 0x0000004006087824 */ /* 0x040fe200078e00ff */
[----:B------:R-:W-:Y:S01]  /*0180*/  ISETP.GE.AND P2, PT, R6, 0x162, PT ;  /* 0x000001620600780c */ /* 0x000fe20003f46270 */
[----:B------:R-:W-:Y:S01]  /*0190*/  IMAD.IADD R5, R0, 0x1, -R5 ;  /* 0x0000000100057824 */ /* 0x000fe200078e0a05 */
[----:B------:R-:W-:Y:S01]  /*01a0*/  ISETP.GT.AND P1, PT, R6, 0x161, !P0 ;  /* 0x000001610600780c */ /* 0x000fe20004724270 */
[----:B------:R-:W-:Y:S01]  /*01b0*/  IMAD R9, R9, 0x5880, R4 ;  /* 0x0000588009097824 */ /* 0x000fe200078e0204 */
[----:B------:R-:W-:Y:S02]  /*01c0*/  ISETP.LT.AND P3, PT, R0, 0x1ad00, !P2 ;  /* 0x0001ad000000780c */ /* 0x000fe40005761270 */
[----:B------:R-:W-:Y:S01]  /*01d0*/  IADD3 R7, P4, P5, R8, R5, R7 ;  /* 0x0000000508077210 */ /* 0x000fe20007d9e007 */
[----:B-1----:R-:W-:Y:S01]  /*01e0*/  IMAD.WIDE R2, R9, 0x4, R2 ;  /* 0x0000000409027825 */ /* 0x002fe200078e0202 */
[----:B------:R-:W-:-:S02]  /*01f0*/  SHF.R.S32.HI R5, RZ, 0x1f, R5 ;  /* 0x0000001fff057819 */ /* 0x000fc40000011405 */
[----:B------:R-:W-:-:S04]  /*0200*/  SHF.R.S32.HI R8, RZ, 0x1f, R8 ;  /* 0x0000001fff087819 */ /* 0x000fc80000011408 */
[----:B------:R-:W-:Y:S02]  /*0210*/  IADD3.X R4, R8, R5, R11, P4, P5 ;  /* 0x0000000508047210 */ /* 0x000fe400027ea40b */
[----:B------:R-:W-:Y:S02]  /*0220*/  CS2R R8, SRZ ;  /* 0x0000000000087805 */ /* 0x000fe4000001ff00 */
[C---:B------:R-:W-:Y:S02]  /*0230*/  LEA R6, P4, R7.reuse, UR4, 0x2 ;  /* 0x0000000407067c11 */ /* 0x040fe4000f8810ff */
[----:B------:R-:W-:Y:S02]  /*0240*/  CS2R R10, SRZ ;  /* 0x00000000000a7805 */ /* 0x000fe4000001ff00 */
[----:B------:R-:W-:Y:S01]  /*0250*/  LEA.HI.X R7, R7, UR5, R4, 0x2, P4 ;  /* 0x0000000507077c11 */ /* 0x000fe2000a0f1404 */
[----:B------:R-:W-:Y:S01]  /*0260*/  ULDC.64 UR4, c[0x0][0x208] ;  /* 0x0000820000047ab9 */ /* 0x000fe20000000a00 */
[----:B------:R-:W1:Y:S01]  /*0270*/  LDC.64 R4, c[0x0][0x220] ;  /* 0x00008800ff047b82 */ /* 0x000e620000000a00 */
[----:B------:R-:W2:Y:S04]  /*0280*/  @P3 LDG.E.64 R8, desc[UR4][R2.64] ;  /* 0x0000000402083981 */ /* 0x000ea8000c1e1b00 */
[----:B------:R-:W3:Y:S01]  /*0290*/  @P1 LDG.E.64 R10, desc[UR4][R6.64+-0x16200] ;  /* 0xfe9e0004060a1981 */ /* 0x000ee2000c1e1b00 */
[----:B-1----:R-:W-:Y:S01]  /*02a0*/  IMAD.WIDE R4, R0, 0x4, R4 ;  /* 0x0000000400047825 */ /* 0x002fe200078e0204 */
[----:B--2---:R-:W-:-:S02]  /*02b0*/  SEL R8, R8, RZ, P3 ;  /* 0x000000ff08087207 */ /* 0x004fc40001800000 */
[----:B------:R-:W-:Y:S02]  /*02c0*/  SEL R9, R9, RZ, P3 ;  /* 0x000000ff09097207 */ /* 0x000fe40001800000 */
[----:B---3--:R-:W-:Y:S02]  /*02d0*/  @P2 SEL R8, R10, RZ, P1 ;  /* 0x000000ff0a082207 */ /* 0x008fe40000800000 */
[----:B------:R-:W-:Y:S01]  /*02e0*/  @P2 SEL R9, R11, RZ, P1 ;  /* 0x000000ff0b092207 */ /* 0x000fe20000800000 */
[----:B------:R-:W-:Y:S06]  /*02f0*/  @P0 EXIT ;  /* 0x000000000000094d */ /* 0x000fec0003800000 */
[----:B------:R-:W-:Y:S01]  /*0300*/  STG.E.64 desc[UR4][R4.64], R8 ;  /* 0x0000000804007986 */ /* 0x000fe2000c101b04 */
[----:B------:R-:W-:Y:S05]  /*0310*/  EXIT ;  /* 0x000000000000794d */ /* 0x000fea0003800000 */
.L_x_0:
[----:B------:R-:W-:-:S00]  /*0320*/  BRA `(.L_x_0) ;  /* 0xfffffffc00fc7947 */ /* 0x000fc0000383ffff */
[----:B------:R-:W-:-:S00]  /*0330*/  NOP ;  /* 0x0000000000007918 */ /* 0x000fc00000000000 */
        /* <DEDUP_REMOVED lines=12> */
.L_x_1:


//--------------------- .nv.constant0.triton_poi_fused_cat_8 --------------------------
	.section	.nv.constant0.triton_poi_fused_cat_8,"a",@progbits
	.sectionflags	@""
	.align	4
.nv.constant0.triton_poi_fused_cat_8:
	.zero		556
